//
// Generated by NVIDIA NVVM Compiler
//
// Compiler Build ID: CL-36424714
// Cuda compilation tools, release 13.0, V13.0.88
// Based on NVVM 20.0.0
//

.version 9.0
.target sm_100
.address_size 64

	// .globl	_Z6kernelPiS_
// _ZZ6kernelPiS_E2sh has been demoted

.visible .entry _Z6kernelPiS_(
	.param .u64 .ptr .align 1 _Z6kernelPiS__param_0,
	.param .u64 .ptr .align 1 _Z6kernelPiS__param_1
)
{
	.reg .pred 	%p<25>;
	.reg .b32 	%r<36>;
	.reg .b64 	%rd<9>;
	// demoted variable
	.shared .align 4 .b8 _ZZ6kernelPiS_E2sh[4624];
	ld.param.u64 	%rd2, [_Z6kernelPiS__param_0];
	ld.param.u64 	%rd3, [_Z6kernelPiS__param_1];
	mov.u32 	%r1, %tid.y;
	mov.u32 	%r2, %ntid.y;
	mov.u32 	%r3, %ctaid.y;
	mad.lo.s32 	%r4, %r2, %r3, %r1;
	mov.u32 	%r5, %tid.x;
	mov.u32 	%r6, %ntid.x;
	mov.u32 	%r7, %ctaid.x;
	mad.lo.s32 	%r8, %r6, %r7, %r5;
	mad.lo.s32 	%r9, %r4, 52, %r8;
	add.s32 	%r10, %r8, -51;
	setp.gt.u32 	%p1, %r4, 51;
	setp.gt.s32 	%p2, %r8, 51;
	or.pred  	%p3, %p1, %p2;
	@%p3 bra 	$L__BB0_11;
	cvta.to.global.u64 	%rd4, %rd2;
	mul.wide.s32 	%rd5, %r9, 4;
	add.s64 	%rd1, %rd4, %rd5;
	ld.global.u32 	%r12, [%rd1];
	mad.lo.s32 	%r13, %r1, 34, %r5;
	shl.b32 	%r14, %r13, 2;
	mov.u32 	%r15, _ZZ6kernelPiS_E2sh;
	add.s32 	%r11, %r15, %r14;
	st.shared.u32 	[%r11+140], %r12;
	add.s32 	%r16, %r6, -1;
	setp.ne.s32 	%p4, %r5, %r16;
	setp.eq.s32 	%p5, %r8, 51;
	or.pred  	%p6, %p4, %p5;
	@%p6 bra 	$L__BB0_3;
	ld.global.u32 	%r17, [%rd1+4];
	st.shared.u32 	[%r11+144], %r17;
$L__BB0_3:
	add.s32 	%r18, %r2, -1;
	setp.ne.s32 	%p7, %r1, %r18;
	setp.eq.s32 	%p8, %r4, 51;
	or.pred  	%p9, %p7, %p8;
	@%p9 bra 	$L__BB0_5;
	ld.global.u32 	%r19, [%rd1+208];
	st.shared.u32 	[%r11+276], %r19;
$L__BB0_5:
	setp.eq.s32 	%p10, %r8, 0;
	setp.ne.s32 	%p11, %r5, 0;
	setp.eq.s32 	%p12, %r7, 0;
	or.pred  	%p13, %p10, %p12;
	or.pred  	%p14, %p13, %p11;
	@%p14 bra 	$L__BB0_7;
	ld.global.u32 	%r20, [%rd1+-4];
	st.shared.u32 	[%r11+136], %r20;
$L__BB0_7:
	setp.eq.s32 	%p15, %r3, 0;
	setp.ne.s32 	%p16, %r1, 0;
	mul.hi.s32 	%r21, %r9, 1321528399;
	shr.u32 	%r22, %r21, 31;
	shr.s32 	%r23, %r21, 4;
	add.s32 	%r24, %r23, %r22;
	mul.lo.s32 	%r25, %r24, 52;
	sub.s32 	%r26, %r9, %r25;
	setp.eq.s32 	%p17, %r26, 0;
	or.pred  	%p18, %p15, %p17;
	or.pred  	%p19, %p18, %p16;
	@%p19 bra 	$L__BB0_9;
	ld.global.u32 	%r27, [%rd1+-208];
	st.shared.u32 	[%r11+4], %r27;
$L__BB0_9:
	bar.sync 	0;
	setp.eq.s32 	%p20, %r4, 0;
	setp.lt.u32 	%p21, %r10, -50;
	or.pred  	%p22, %p20, %p21;
	setp.gt.u32 	%p23, %r4, 50;
	or.pred  	%p24, %p22, %p23;
	@%p24 bra 	$L__BB0_11;
	ld.shared.u32 	%r28, [%r11+136];
	ld.shared.u32 	%r29, [%r11+144];
	min.s32 	%r30, %r28, %r29;
	ld.shared.u32 	%r31, [%r11+276];
	ld.shared.u32 	%r32, [%r11+4];
	max.s32 	%r33, %r31, %r32;
	sub.s32 	%r34, %r33, %r30;
	mad.lo.s32 	%r35, %r4, 50, %r10;
	cvta.to.global.u64 	%rd6, %rd3;
	mul.wide.s32 	%rd7, %r35, 4;
	add.s64 	%rd8, %rd6, %rd7;
	st.global.u32 	[%rd8], %r34;
$L__BB0_11:
	ret;

}


// ===== COMPILED SASS (sm_100) =====

	.target	sm_100

	.elftype	@"ET_EXEC"


//--------------------- .note.nv.tkinfo           --------------------------
	.section	.note.nv.tkinfo,"",@"SHT_NOTE"
	.sectionflags	@"SHF_NOTE_NV_TKINFO"
	.tkinfo
        /*0018*/ 	.word	0x00000002
        /*0030*/ 	.string	""
        /*0030*/ 	.string	"ptxas"
        /*0030*/ 	.string	"Cuda compilation tools, release 13.0, V13.0.88"
        /*0030*/ 	.string	"Build cuda_13.0.r13.0/compiler.36424714_0"
        /*0030*/ 	.string	"-arch sm_100 -m 64 "



//--------------------- .note.nv.cuinfo           --------------------------
	.section	.note.nv.cuinfo,"",@"SHT_NOTE"
	.sectionflags	@"SHF_NOTE_NV_CUINFO"
        /*0018*/ 	.short	0x0002
        /*001a*/ 	.short	0x0064
        /*001c*/ 	.short	0x0082
	.zero		2


//--------------------- .nv.info                  --------------------------
	.section	.nv.info,"",@"SHT_CUDA_INFO"
	.align	4


	//----- nvinfo : EIATTR_REGCOUNT
	.align		4
        /*0000*/ 	.byte	0x04, 0x2f
        /*0002*/ 	.short	(.L_1 - .L_0)
	.align		4
.L_0:
        /*0004*/ 	.word	index@(_Z6kernelPiS_)
        /*0008*/ 	.word	0x00000011


	//----- nvinfo : EIATTR_FRAME_SIZE
	.align		4
.L_1:
        /*000c*/ 	.byte	0x04, 0x11
        /*000e*/ 	.short	(.L_3 - .L_2)
	.align		4
.L_2:
        /*0010*/ 	.word	index@(_Z6kernelPiS_)
        /*0014*/ 	.word	0x00000000


	//----- nvinfo : EIATTR_MIN_STACK_SIZE
	.align		4
.L_3:
        /*0018*/ 	.byte	0x04, 0x12
        /*001a*/ 	.short	(.L_5 - .L_4)
	.align		4
.L_4:
        /*001c*/ 	.word	index@(_Z6kernelPiS_)
        /*0020*/ 	.word	0x00000000
.L_5:


//--------------------- .nv.compat                --------------------------
	.section	.nv.compat,"",@"SHT_CUDA_COMPAT_INFO"
	.align	4
        /*0000*/ 	.byte	0x02, 0x09, 0x00, 0x00, 0x02, 0x02, 0x01, 0x00, 0x02, 0x05, 0x05, 0x00, 0x03, 0x07, 0x01, 0x01
        /*0010*/ 	.byte	0x02, 0x03, 0x00, 0x00, 0x02, 0x06, 0x01, 0x00, 0x04, 0x0b, 0x08, 0x00, 0x09, 0x00, 0x00, 0x00
        /*0020*/ 	.byte	0x00, 0x00, 0x00, 0x00


//--------------------- .nv.info._Z6kernelPiS_    --------------------------
	.section	.nv.info._Z6kernelPiS_,"",@"SHT_CUDA_INFO"
	.sectionflags	@""
	.align	4


	//----- nvinfo : EIATTR_CUDA_API_VERSION
	.align		4
        /*0000*/ 	.byte	0x04, 0x37
        /*0002*/ 	.short	(.L_7 - .L_6)
.L_6:
        /*0004*/ 	.word	0x00000082


	//----- nvinfo : EIATTR_KPARAM_INFO
	.align		4
.L_7:
        /*0008*/ 	.byte	0x04, 0x17
        /*000a*/ 	.short	(.L_9 - .L_8)
.L_8:
        /*000c*/ 	.word	0x00000000
        /*0010*/ 	.short	0x0001
        /*0012*/ 	.short	0x0008
        /*0014*/ 	.byte	0x00, 0xf5, 0x21, 0x00


	//----- nvinfo : EIATTR_KPARAM_INFO
	.align		4
.L_9:
        /*0018*/ 	.byte	0x04, 0x17
        /*001a*/ 	.short	(.L_11 - .L_10)
.L_10:
        /*001c*/ 	.word	0x00000000
        /*0020*/ 	.short	0x0000
        /*0022*/ 	.short	0x0000
        /*0024*/ 	.byte	0x00, 0xf5, 0x21, 0x00


	//----- nvinfo : EIATTR_SPARSE_MMA_MASK
	.align		4
.L_11:
        /*0028*/ 	.byte	0x03, 0x50
        /*002a*/ 	.short	0x0000


	//----- nvinfo : EIATTR_MAXREG_COUNT
	.align		4
        /*002c*/ 	.byte	0x03, 0x1b
        /*002e*/ 	.short	0x00ff


	//----- nvinfo : EIATTR_NUM_BARRIERS
	.align		4
        /*0030*/ 	.byte	0x02, 0x4c
        /*0032*/ 	.byte	0x01
	.zero		1


	//----- nvinfo : EIATTR_MERCURY_ISA_VERSION
	.align		4
        /*0034*/ 	.byte	0x03, 0x5f
        /*0036*/ 	.short	0x0101


	//----- nvinfo : EIATTR_VRC_CTA_INIT_COUNT
	.align		4
        /*0038*/ 	.byte	0x02, 0x4a
	.zero		1
	.zero		1


	//----- nvinfo : EIATTR_EXIT_INSTR_OFFSETS
	.align		4
        /*003c*/ 	.byte	0x04, 0x1c
        /*003e*/ 	.short	(.L_13 - .L_12)


	//   ....[0]....
.L_12:
        /*0040*/ 	.word	0x000000b0


	//   ....[1]....
        /*0044*/ 	.word	0x00000340


	//   ....[2]....
        /*0048*/ 	.word	0x00000400


	//----- nvinfo : EIATTR_CBANK_PARAM_SIZE
	.align		4
.L_13:
        /*004c*/ 	.byte	0x03, 0x19
        /*004e*/ 	.short	0x0010


	//----- nvinfo : EIATTR_PARAM_CBANK
	.align		4
        /*0050*/ 	.byte	0x04, 0x0a
        /*0052*/ 	.short	(.L_15 - .L_14)
	.align		4
.L_14:
        /*0054*/ 	.word	index@(.nv.constant0._Z6kernelPiS_)
        /*0058*/ 	.short	0x0380
        /*005a*/ 	.short	0x0010


	//----- nvinfo : EIATTR_SW_WAR
	.align		4
.L_15:
        /*005c*/ 	.byte	0x04, 0x36
        /*005e*/ 	.short	(.L_17 - .L_16)
.L_16:
        /*0060*/ 	.word	0x00000008
.L_17:


//--------------------- .nv.callgraph             --------------------------
	.section	.nv.callgraph,"",@"SHT_CUDA_CALLGRAPH"
	.align	4
	.sectionentsize	8
	.align		4
        /*0000*/ 	.word	0x00000000
	.align		4
        /*0004*/ 	.word	0xffffffff
	.align		4
        /*0008*/ 	.word	0x00000000
	.align		4
        /*000c*/ 	.word	0xfffffffe
	.align		4
        /*0010*/ 	.word	0x00000000
	.align		4
        /*0014*/ 	.word	0xfffffffd
	.align		4
        /*0018*/ 	.word	0x00000000
	.align		4
        /*001c*/ 	.word	0xfffffffc


//--------------------- .text._Z6kernelPiS_       --------------------------
	.section	.text._Z6kernelPiS_,"ax",@progbits
	.align	128
        .global         _Z6kernelPiS_
        .type           _Z6kernelPiS_,@function
        .size           _Z6kernelPiS_,(.L_x_1 - _Z6kernelPiS_)
        .other          _Z6kernelPiS_,@"STO_CUDA_ENTRY STV_DEFAULT"
_Z6kernelPiS_:
.text._Z6kernelPiS_:
[----:B------:R-:W-:Y:S01]  /*0000*/  LDC R1, c[0x0][0x37c] ;  /* 0x0000df00ff017b82 */ /* 0x000fe20000000800 */
[----:B------:R-:W0:Y:S01]  /*0010*/  S2R R13, SR_TID.X ;  /* 0x00000000000d7919 */ /* 0x000e220000002100 */
[----:B------:R-:W1:Y:S01]  /*0020*/  LDCU UR8, c[0x0][0x364] ;  /* 0x00006c80ff0877ac */ /* 0x000e620008000800 */
[----:B------:R-:W0:Y:S01]  /*0030*/  S2R R8, SR_CTAID.X ;  /* 0x0000000000087919 */ /* 0x000e220000002500 */
[----:B------:R-:W0:Y:S01]  /*0040*/  LDCU UR9, c[0x0][0x360] ;  /* 0x00006c00ff0977ac */ /* 0x000e220008000800 */
[----:B------:R-:W1:Y:S01]  /*0050*/  S2R R6, SR_TID.Y ;  /* 0x0000000000067919 */ /* 0x000e620000002200 */
[----:B------:R-:W1:Y:S01]  /*0060*/  S2R R11, SR_CTAID.Y ;  /* 0x00000000000b7919 */ /* 0x000e620000002600 */
[----:B0-----:R-:W-:-:S05]  /*0070*/  IMAD R5, R8, UR9, R13 ;  /* 0x0000000908057c24 */ /* 0x001fca000f8e020d */
[----:B------:R-:W-:Y:S01]  /*0080*/  ISETP.GT.AND P0, PT, R5, 0x33, PT ;  /* 0x000000330500780c */ /* 0x000fe20003f04270 */
[----:B-1----:R-:W-:-:S05]  /*0090*/  IMAD R0, R11, UR8, R6 ;  /* 0x000000080b007c24 */ /* 0x002fca000f8e0206 */
[----:B------:R-:W-:-:S13]  /*00a0*/  ISETP.GT.U32.OR P0, PT, R0, 0x33, P0 ;  /* 0x000000330000780c */ /* 0x000fda0000704470 */
[----:B------:R-:W-:Y:S05]  /*00b0*/  @P0 EXIT ;  /* 0x000000000000094d */ /* 0x000fea0003800000 */
[----:B------:R-:W-:Y:S01]  /*00c0*/  IMAD R7, R0, 0x34, R5 ;  /* 0x0000003400077824 */ /* 0x000fe200078e0205 */
[----:B------:R-:W0:Y:S01]  /*00d0*/  LDC.64 R2, c[0x0][0x380] ;  /* 0x0000e000ff027b82 */ /* 0x000e220000000a00 */
[----:B------:R-:W-:Y:S01]  /*00e0*/  ISETP.NE.AND P3, PT, R8, RZ, PT ;  /* 0x000000ff0800720c */ /* 0x000fe20003f65270 */
[----:B------:R-:W-:Y:S01]  /*00f0*/  UIADD3 UR4, UPT, UPT, UR9, -0x1, URZ ;  /* 0xffffffff09047890 */ /* 0x000fe2000fffe0ff */
[----:B------:R-:W-:Y:S01]  /*0100*/  IMAD.HI R4, R7, 0x4ec4ec4f, RZ ;  /* 0x4ec4ec4f07047827 */ /* 0x000fe200078e02ff */
[----:B------:R-:W-:Y:S01]  /*0110*/  UIADD3 UR5, UPT, UPT, UR8, -0x1, URZ ;  /* 0xffffffff08057890 */ /* 0x000fe2000fffe0ff */
[----:B------:R-:W-:Y:S01]  /*0120*/  ISETP.NE.AND P0, PT, R5, 0x33, PT ;  /* 0x000000330500780c */ /* 0x000fe20003f05270 */
[----:B------:R-:W1:Y:S01]  /*0130*/  LDCU.64 UR6, c[0x0][0x358] ;  /* 0x00006b00ff0677ac */ /* 0x000e620008000a00 */
[----:B------:R-:W-:Y:S02]  /*0140*/  ISETP.NE.AND P1, PT, R0, 0x33, PT ;  /* 0x000000330000780c */ /* 0x000fe40003f25270 */
[----:B------:R-:W-:-:S02]  /*0150*/  SHF.R.U32.HI R9, RZ, 0x1f, R4 ;  /* 0x0000001fff097819 */ /* 0x000fc40000011604 */
[----:B------:R-:W-:Y:S02]  /*0160*/  ISETP.EQ.OR P3, PT, R5, RZ, !P3 ;  /* 0x000000ff0500720c */ /* 0x000fe40005f62670 */
[----:B------:R-:W-:Y:S02]  /*0170*/  LEA.HI.SX32 R4, R4, R9, 0x1c ;  /* 0x0000000904047211 */ /* 0x000fe400078fe2ff */
[C---:B------:R-:W-:Y:S02]  /*0180*/  ISETP.NE.OR P0, PT, R13.reuse, UR4, !P0 ;  /* 0x000000040d007c0c */ /* 0x040fe4000c705670 */
[----:B------:R-:W-:Y:S01]  /*0190*/  ISETP.NE.OR P1, PT, R6, UR5, !P1 ;  /* 0x0000000506007c0c */ /* 0x000fe2000cf25670 */
[----:B------:R-:W-:Y:S01]  /*01a0*/  IMAD R4, R4, -0x34, R7 ;  /* 0xffffffcc04047824 */ /* 0x000fe200078e0207 */
[----:B------:R-:W-:-:S04]  /*01b0*/  ISETP.NE.OR P3, PT, R13, RZ, P3 ;  /* 0x000000ff0d00720c */ /* 0x000fc80001f65670 */
[----:B------:R-:W-:Y:S01]  /*01c0*/  ISETP.NE.AND P2, PT, R4, RZ, PT ;  /* 0x000000ff0400720c */ /* 0x000fe20003f45270 */
[----:B0-----:R-:W-:-:S03]  /*01d0*/  IMAD.WIDE R2, R7, 0x4, R2 ;  /* 0x0000000407027825 */ /* 0x001fc600078e0202 */
[----:B------:R-:W-:Y:S02]  /*01e0*/  ISETP.EQ.OR P2, PT, R11, RZ, !P2 ;  /* 0x000000ff0b00720c */ /* 0x000fe40005742670 */
[----:B-1----:R-:W2:Y:S02]  /*01f0*/  @!P0 LDG.E R8, desc[UR6][R2.64+0x4] ;  /* 0x0000040602088981 */ /* 0x002ea4000c1e1900 */
[C---:B------:R-:W-:Y:S02]  /*0200*/  ISETP.NE.OR P2, PT, R6.reuse, RZ, P2 ;  /* 0x000000ff0600720c */ /* 0x040fe40001745670 */
[----:B------:R-:W3:Y:S04]  /*0210*/  @!P1 LDG.E R10, desc[UR6][R2.64+0xd0] ;  /* 0x0000d006020a9981 */ /* 0x000ee8000c1e1900 */
[----:B------:R-:W4:Y:S04]  /*0220*/  LDG.E R4, desc[UR6][R2.64] ;  /* 0x0000000602047981 */ /* 0x000f28000c1e1900 */
[----:B------:R-:W5:Y:S04]  /*0230*/  @!P3 LDG.E R12, desc[UR6][R2.64+-0x4] ;  /* 0xfffffc06020cb981 */ /* 0x000f68000c1e1900 */
[----:B------:R-:W5:Y:S01]  /*0240*/  @!P2 LDG.E R14, desc[UR6][R2.64+-0xd0] ;  /* 0xffff3006020ea981 */ /* 0x000f62000c1e1900 */
[----:B------:R-:W0:Y:S01]  /*0250*/  S2UR UR5, SR_CgaCtaId ;  /* 0x00000000000579c3 */ /* 0x000e220000008800 */
[----:B------:R-:W-:Y:S01]  /*0260*/  UMOV UR4, 0x400 ;  /* 0x0000040000047882 */ /* 0x000fe20000000000 */
[----:B------:R-:W-:-:S02]  /*0270*/  IMAD R6, R6, 0x22, R13 ;  /* 0x0000002206067824 */ /* 0x000fc400078e020d */
[----:B------:R-:W-:-:S05]  /*0280*/  VIADD R5, R5, 0xffffffcd ;  /* 0xffffffcd05057836 */ /* 0x000fca0000000000 */
[----:B------:R-:W-:Y:S01]  /*0290*/  ISETP.GE.U32.AND P4, PT, R5, -0x32, PT ;  /* 0xffffffce0500780c */ /* 0x000fe20003f86070 */
[----:B0-----:R-:W-:-:S06]  /*02a0*/  ULEA UR4, UR5, UR4, 0x18 ;  /* 0x0000000405047291 */ /* 0x001fcc000f8ec0ff */
[----:B------:R-:W-:Y:S02]  /*02b0*/  LEA R7, R6, UR4, 0x2 ;  /* 0x0000000406077c11 */ /* 0x000fe4000f8e10ff */
[----:B------:R-:W-:-:S04]  /*02c0*/  ISETP.EQ.OR P4, PT, R0, RZ, !P4 ;  /* 0x000000ff0000720c */ /* 0x000fc80006782670 */
[----:B------:R-:W-:Y:S01]  /*02d0*/  ISETP.GT.U32.OR P4, PT, R0, 0x32, P4 ;  /* 0x000000320000780c */ /* 0x000fe20002784470 */
[----:B--2---:R0:W-:Y:S04]  /*02e0*/  @!P0 STS [R7+0x90], R8 ;  /* 0x0000900807008388 */ /* 0x0041e80000000800 */
[----:B---3--:R0:W-:Y:S04]  /*02f0*/  @!P1 STS [R7+0x114], R10 ;  /* 0x0001140a07009388 */ /* 0x0081e80000000800 */
[----:B----4-:R0:W-:Y:S04]  /*0300*/  STS [R7+0x8c], R4 ;  /* 0x00008c0407007388 */ /* 0x0101e80000000800 */
[----:B-----5:R0:W-:Y:S04]  /*0310*/  @!P3 STS [R7+0x88], R12 ;  /* 0x0000880c0700b388 */ /* 0x0201e80000000800 */
[----:B------:R0:W-:Y:S01]  /*0320*/  @!P2 STS [R7+0x4], R14 ;  /* 0x0000040e0700a388 */ /* 0x0001e20000000800 */
[----:B------:R-:W-:Y:S06]  /*0330*/  BAR.SYNC.DEFER_BLOCKING 0x0 ;  /* 0x0000000000007b1d */ /* 0x000fec0000010000 */
[----:B------:R-:W-:Y:S05]  /*0340*/  @P4 EXIT ;  /* 0x000000000000494d */ /* 0x000fea0003800000 */
[----:B0-----:R-:W-:Y:S01]  /*0350*/  LDS R4, [R7+0x88] ;  /* 0x0000880007047984 */ /* 0x001fe20000000800 */
[----:B------:R-:W0:Y:S01]  /*0360*/  LDC.64 R2, c[0x0][0x388] ;  /* 0x0000e200ff027b82 */ /* 0x000e220000000a00 */
[----:B------:R-:W-:Y:S02]  /*0370*/  IMAD R5, R0, 0x32, R5 ;  /* 0x0000003200057824 */ /* 0x000fe400078e0205 */
[----:B------:R-:W1:Y:S04]  /*0380*/  LDS R9, [R7+0x90] ;  /* 0x0000900007097984 */ /* 0x000e680000000800 */
[----:B------:R-:W-:Y:S04]  /*0390*/  LDS R6, [R7+0x114] ;  /* 0x0001140007067984 */ /* 0x000fe80000000800 */
[----:B------:R-:W2:Y:S01]  /*03a0*/  LDS R11, [R7+0x4] ;  /* 0x00000400070b7984 */ /* 0x000ea20000000800 */
[----:B0-----:R-:W-:Y:S01]  /*03b0*/  IMAD.WIDE R2, R5, 0x4, R2 ;  /* 0x0000000405027825 */ /* 0x001fe200078e0202 */
[----:B-1----:R-:W-:-:S02]  /*03c0*/  VIMNMX R4, PT, PT, R4, R9, PT ;  /* 0x0000000904047248 */ /* 0x002fc40003fe0100 */
[----:B--2---:R-:W-:-:S05]  /*03d0*/  VIMNMX R11, PT, PT, R6, R11, !PT ;  /* 0x0000000b060b7248 */ /* 0x004fca0007fe0100 */
[----:B------:R-:W-:-:S05]  /*03e0*/  IMAD.IADD R11, R11, 0x1, -R4 ;  /* 0x000000010b0b7824 */ /* 0x000fca00078e0a04 */
[----:B------:R-:W-:Y:S01]  /*03f0*/  STG.E desc[UR6][R2.64], R11 ;  /* 0x0000000b02007986 */ /* 0x000fe2000c101906 */
[----:B------:R-:W-:Y:S05]  /*0400*/  EXIT ;  /* 0x000000000000794d */ /* 0x000fea0003800000 */
.L_x_0:
[----:B------:R-:W-:-:S00]  /*0410*/  BRA `(.L_x_0) ;  /* 0xfffffffc00fc7947 */ /* 0x000fc0000383ffff */
[----:B------:R-:W-:-:S00]  /*0420*/  NOP ;  /* 0x0000000000007918 */ /* 0x000fc00000000000 */
        /* <DEDUP_REMOVED lines=13> */
.L_x_1:


//--------------------- .nv.shared._Z6kernelPiS_  --------------------------
	.section	.nv.shared._Z6kernelPiS_,"aw",@nobits
	.sectionflags	@""
	.align	4
.nv.shared._Z6kernelPiS_:
	.zero		5648


//--------------------- .nv.shared.reserved.0     --------------------------
	.section	.nv.shared.reserved.0,"aw",@nobits
	.weak		__nv_reservedSMEM_offset_0_alias
	.size		__nv_reservedSMEM_offset_0_alias, 0, 64
	.other		__nv_reservedSMEM_offset_0_alias,@"STO_CUDA_RESERVED_SHARED STV_DEFAULT"
__nv_reservedSMEM_offset_0_alias:
	.zero		0
	.zero		64


//--------------------- .nv.constant0._Z6kernelPiS_ --------------------------
	.section	.nv.constant0._Z6kernelPiS_,"a",@progbits
	.sectionflags	@""
	.align	4
.nv.constant0._Z6kernelPiS_:
	.zero		912


//--------------------- SYMBOLS --------------------------

	.type		.nv.reservedSmem.offset0,@object
	.size		.nv.reservedSmem.offset0,0x4
	.type		.nv.reservedSmem.cap,@object
	.size		.nv.reservedSmem.cap,0x4
